//
// Generated by NVIDIA NVVM Compiler
//
// Compiler Build ID: CL-36424714
// Cuda compilation tools, release 13.0, V13.0.88
// Based on NVVM 20.0.0
//

.version 9.0
.target sm_100
.address_size 64

	// .globl	_Z13matmul_kernelPfS_S_iii
// _ZZ13matmul_kernelPfS_S_iiiE2As has been demoted
// _ZZ13matmul_kernelPfS_S_iiiE2Bs has been demoted

.visible .entry _Z13matmul_kernelPfS_S_iii(
	.param .u64 .ptr .align 1 _Z13matmul_kernelPfS_S_iii_param_0,
	.param .u64 .ptr .align 1 _Z13matmul_kernelPfS_S_iii_param_1,
	.param .u64 .ptr .align 1 _Z13matmul_kernelPfS_S_iii_param_2,
	.param .u32 _Z13matmul_kernelPfS_S_iii_param_3,
	.param .u32 _Z13matmul_kernelPfS_S_iii_param_4,
	.param .u32 _Z13matmul_kernelPfS_S_iii_param_5
)
{
	.reg .pred 	%p<12>;
	.reg .b32 	%r<34>;
	.reg .b32 	%f<211>;
	.reg .b64 	%rd<13>;
	// demoted variable
	.shared .align 4 .b8 _ZZ13matmul_kernelPfS_S_iiiE2As[16384];
	// demoted variable
	.shared .align 4 .b8 _ZZ13matmul_kernelPfS_S_iiiE2Bs[16384];
	ld.param.u64 	%rd3, [_Z13matmul_kernelPfS_S_iii_param_0];
	ld.param.u64 	%rd4, [_Z13matmul_kernelPfS_S_iii_param_1];
	ld.param.u64 	%rd5, [_Z13matmul_kernelPfS_S_iii_param_2];
	ld.param.u32 	%r16, [_Z13matmul_kernelPfS_S_iii_param_3];
	ld.param.u32 	%r17, [_Z13matmul_kernelPfS_S_iii_param_4];
	ld.param.u32 	%r18, [_Z13matmul_kernelPfS_S_iii_param_5];
	mov.u32 	%r19, %ctaid.x;
	shl.b32 	%r20, %r19, 6;
	mov.u32 	%r1, %tid.x;
	add.s32 	%r2, %r20, %r1;
	mov.u32 	%r21, %ctaid.y;
	shl.b32 	%r22, %r21, 6;
	mov.u32 	%r3, %tid.y;
	add.s32 	%r4, %r22, %r3;
	cvt.rn.f32.s32 	%f10, %r17;
	mul.f32 	%f11, %f10, 0f3C800000;
	cvt.rpi.f32.f32 	%f1, %f11;
	setp.leu.f32 	%p1, %f1, 0f00000000;
	mov.f32 	%f210, 0f00000000;
	@%p1 bra 	$L__BB0_7;
	shl.b32 	%r24, %r3, 8;
	mov.u32 	%r25, _ZZ13matmul_kernelPfS_S_iiiE2As;
	add.s32 	%r5, %r25, %r24;
	shl.b32 	%r26, %r1, 2;
	add.s32 	%r6, %r5, %r26;
	mul.lo.s32 	%r7, %r17, %r4;
	mov.u32 	%r27, _ZZ13matmul_kernelPfS_S_iiiE2Bs;
	add.s32 	%r10, %r27, %r26;
	add.s32 	%r8, %r10, %r24;
	mul.lo.s32 	%r9, %r17, %r2;
	cvta.to.global.u64 	%rd1, %rd4;
	cvta.to.global.u64 	%rd2, %rd5;
	mov.f32 	%f210, 0f00000000;
	mov.b32 	%r33, 0;
$L__BB0_2:
	setp.ge.s32 	%p2, %r4, %r16;
	shl.b32 	%r12, %r33, 6;
	add.s32 	%r28, %r12, %r1;
	setp.ge.s32 	%p3, %r28, %r17;
	mov.f32 	%f208, 0f00000000;
	or.pred  	%p4, %p2, %p3;
	@%p4 bra 	$L__BB0_4;
	add.s32 	%r29, %r28, %r7;
	mul.wide.s32 	%rd6, %r29, 4;
	add.s64 	%rd7, %rd1, %rd6;
	ld.global.f32 	%f208, [%rd7];
$L__BB0_4:
	setp.ge.s32 	%p5, %r2, %r18;
	st.shared.f32 	[%r6], %f208;
	add.s32 	%r14, %r12, %r3;
	setp.ge.s32 	%p6, %r14, %r17;
	mov.f32 	%f209, 0f00000000;
	or.pred  	%p7, %p5, %p6;
	@%p7 bra 	$L__BB0_6;
	add.s32 	%r31, %r14, %r9;
	mul.wide.s32 	%rd8, %r31, 4;
	add.s64 	%rd9, %rd2, %rd8;
	ld.global.f32 	%f209, [%rd9];
$L__BB0_6:
	st.shared.f32 	[%r8], %f209;
	bar.sync 	0;
	ld.shared.f32 	%f15, [%r5];
	ld.shared.f32 	%f16, [%r10];
	fma.rn.f32 	%f17, %f15, %f16, %f210;
	ld.shared.f32 	%f18, [%r5+4];
	ld.shared.f32 	%f19, [%r10+256];
	fma.rn.f32 	%f20, %f18, %f19, %f17;
	ld.shared.f32 	%f21, [%r5+8];
	ld.shared.f32 	%f22, [%r10+512];
	fma.rn.f32 	%f23, %f21, %f22, %f20;
	ld.shared.f32 	%f24, [%r5+12];
	ld.shared.f32 	%f25, [%r10+768];
	fma.rn.f32 	%f26, %f24, %f25, %f23;
	ld.shared.f32 	%f27, [%r5+16];
	ld.shared.f32 	%f28, [%r10+1024];
	fma.rn.f32 	%f29, %f27, %f28, %f26;
	ld.shared.f32 	%f30, [%r5+20];
	ld.shared.f32 	%f31, [%r10+1280];
	fma.rn.f32 	%f32, %f30, %f31, %f29;
	ld.shared.f32 	%f33, [%r5+24];
	ld.shared.f32 	%f34, [%r10+1536];
	fma.rn.f32 	%f35, %f33, %f34, %f32;
	ld.shared.f32 	%f36, [%r5+28];
	ld.shared.f32 	%f37, [%r10+1792];
	fma.rn.f32 	%f38, %f36, %f37, %f35;
	ld.shared.f32 	%f39, [%r5+32];
	ld.shared.f32 	%f40, [%r10+2048];
	fma.rn.f32 	%f41, %f39, %f40, %f38;
	ld.shared.f32 	%f42, [%r5+36];
	ld.shared.f32 	%f43, [%r10+2304];
	fma.rn.f32 	%f44, %f42, %f43, %f41;
	ld.shared.f32 	%f45, [%r5+40];
	ld.shared.f32 	%f46, [%r10+2560];
	fma.rn.f32 	%f47, %f45, %f46, %f44;
	ld.shared.f32 	%f48, [%r5+44];
	ld.shared.f32 	%f49, [%r10+2816];
	fma.rn.f32 	%f50, %f48, %f49, %f47;
	ld.shared.f32 	%f51, [%r5+48];
	ld.shared.f32 	%f52, [%r10+3072];
	fma.rn.f32 	%f53, %f51, %f52, %f50;
	ld.shared.f32 	%f54, [%r5+52];
	ld.shared.f32 	%f55, [%r10+3328];
	fma.rn.f32 	%f56, %f54, %f55, %f53;
	ld.shared.f32 	%f57, [%r5+56];
	ld.shared.f32 	%f58, [%r10+3584];
	fma.rn.f32 	%f59, %f57, %f58, %f56;
	ld.shared.f32 	%f60, [%r5+60];
	ld.shared.f32 	%f61, [%r10+3840];
	fma.rn.f32 	%f62, %f60, %f61, %f59;
	ld.shared.f32 	%f63, [%r5+64];
	ld.shared.f32 	%f64, [%r10+4096];
	fma.rn.f32 	%f65, %f63, %f64, %f62;
	ld.shared.f32 	%f66, [%r5+68];
	ld.shared.f32 	%f67, [%r10+4352];
	fma.rn.f32 	%f68, %f66, %f67, %f65;
	ld.shared.f32 	%f69, [%r5+72];
	ld.shared.f32 	%f70, [%r10+4608];
	fma.rn.f32 	%f71, %f69, %f70, %f68;
	ld.shared.f32 	%f72, [%r5+76];
	ld.shared.f32 	%f73, [%r10+4864];
	fma.rn.f32 	%f74, %f72, %f73, %f71;
	ld.shared.f32 	%f75, [%r5+80];
	ld.shared.f32 	%f76, [%r10+5120];
	fma.rn.f32 	%f77, %f75, %f76, %f74;
	ld.shared.f32 	%f78, [%r5+84];
	ld.shared.f32 	%f79, [%r10+5376];
	fma.rn.f32 	%f80, %f78, %f79, %f77;
	ld.shared.f32 	%f81, [%r5+88];
	ld.shared.f32 	%f82, [%r10+5632];
	fma.rn.f32 	%f83, %f81, %f82, %f80;
	ld.shared.f32 	%f84, [%r5+92];
	ld.shared.f32 	%f85, [%r10+5888];
	fma.rn.f32 	%f86, %f84, %f85, %f83;
	ld.shared.f32 	%f87, [%r5+96];
	ld.shared.f32 	%f88, [%r10+6144];
	fma.rn.f32 	%f89, %f87, %f88, %f86;
	ld.shared.f32 	%f90, [%r5+100];
	ld.shared.f32 	%f91, [%r10+6400];
	fma.rn.f32 	%f92, %f90, %f91, %f89;
	ld.shared.f32 	%f93, [%r5+104];
	ld.shared.f32 	%f94, [%r10+6656];
	fma.rn.f32 	%f95, %f93, %f94, %f92;
	ld.shared.f32 	%f96, [%r5+108];
	ld.shared.f32 	%f97, [%r10+6912];
	fma.rn.f32 	%f98, %f96, %f97, %f95;
	ld.shared.f32 	%f99, [%r5+112];
	ld.shared.f32 	%f100, [%r10+7168];
	fma.rn.f32 	%f101, %f99, %f100, %f98;
	ld.shared.f32 	%f102, [%r5+116];
	ld.shared.f32 	%f103, [%r10+7424];
	fma.rn.f32 	%f104, %f102, %f103, %f101;
	ld.shared.f32 	%f105, [%r5+120];
	ld.shared.f32 	%f106, [%r10+7680];
	fma.rn.f32 	%f107, %f105, %f106, %f104;
	ld.shared.f32 	%f108, [%r5+124];
	ld.shared.f32 	%f109, [%r10+7936];
	fma.rn.f32 	%f110, %f108, %f109, %f107;
	ld.shared.f32 	%f111, [%r5+128];
	ld.shared.f32 	%f112, [%r10+8192];
	fma.rn.f32 	%f113, %f111, %f112, %f110;
	ld.shared.f32 	%f114, [%r5+132];
	ld.shared.f32 	%f115, [%r10+8448];
	fma.rn.f32 	%f116, %f114, %f115, %f113;
	ld.shared.f32 	%f117, [%r5+136];
	ld.shared.f32 	%f118, [%r10+8704];
	fma.rn.f32 	%f119, %f117, %f118, %f116;
	ld.shared.f32 	%f120, [%r5+140];
	ld.shared.f32 	%f121, [%r10+8960];
	fma.rn.f32 	%f122, %f120, %f121, %f119;
	ld.shared.f32 	%f123, [%r5+144];
	ld.shared.f32 	%f124, [%r10+9216];
	fma.rn.f32 	%f125, %f123, %f124, %f122;
	ld.shared.f32 	%f126, [%r5+148];
	ld.shared.f32 	%f127, [%r10+9472];
	fma.rn.f32 	%f128, %f126, %f127, %f125;
	ld.shared.f32 	%f129, [%r5+152];
	ld.shared.f32 	%f130, [%r10+9728];
	fma.rn.f32 	%f131, %f129, %f130, %f128;
	ld.shared.f32 	%f132, [%r5+156];
	ld.shared.f32 	%f133, [%r10+9984];
	fma.rn.f32 	%f134, %f132, %f133, %f131;
	ld.shared.f32 	%f135, [%r5+160];
	ld.shared.f32 	%f136, [%r10+10240];
	fma.rn.f32 	%f137, %f135, %f136, %f134;
	ld.shared.f32 	%f138, [%r5+164];
	ld.shared.f32 	%f139, [%r10+10496];
	fma.rn.f32 	%f140, %f138, %f139, %f137;
	ld.shared.f32 	%f141, [%r5+168];
	ld.shared.f32 	%f142, [%r10+10752];
	fma.rn.f32 	%f143, %f141, %f142, %f140;
	ld.shared.f32 	%f144, [%r5+172];
	ld.shared.f32 	%f145, [%r10+11008];
	fma.rn.f32 	%f146, %f144, %f145, %f143;
	ld.shared.f32 	%f147, [%r5+176];
	ld.shared.f32 	%f148, [%r10+11264];
	fma.rn.f32 	%f149, %f147, %f148, %f146;
	ld.shared.f32 	%f150, [%r5+180];
	ld.shared.f32 	%f151, [%r10+11520];
	fma.rn.f32 	%f152, %f150, %f151, %f149;
	ld.shared.f32 	%f153, [%r5+184];
	ld.shared.f32 	%f154, [%r10+11776];
	fma.rn.f32 	%f155, %f153, %f154, %f152;
	ld.shared.f32 	%f156, [%r5+188];
	ld.shared.f32 	%f157, [%r10+12032];
	fma.rn.f32 	%f158, %f156, %f157, %f155;
	ld.shared.f32 	%f159, [%r5+192];
	ld.shared.f32 	%f160, [%r10+12288];
	fma.rn.f32 	%f161, %f159, %f160, %f158;
	ld.shared.f32 	%f162, [%r5+196];
	ld.shared.f32 	%f163, [%r10+12544];
	fma.rn.f32 	%f164, %f162, %f163, %f161;
	ld.shared.f32 	%f165, [%r5+200];
	ld.shared.f32 	%f166, [%r10+12800];
	fma.rn.f32 	%f167, %f165, %f166, %f164;
	ld.shared.f32 	%f168, [%r5+204];
	ld.shared.f32 	%f169, [%r10+13056];
	fma.rn.f32 	%f170, %f168, %f169, %f167;
	ld.shared.f32 	%f171, [%r5+208];
	ld.shared.f32 	%f172, [%r10+13312];
	fma.rn.f32 	%f173, %f171, %f172, %f170;
	ld.shared.f32 	%f174, [%r5+212];
	ld.shared.f32 	%f175, [%r10+13568];
	fma.rn.f32 	%f176, %f174, %f175, %f173;
	ld.shared.f32 	%f177, [%r5+216];
	ld.shared.f32 	%f178, [%r10+13824];
	fma.rn.f32 	%f179, %f177, %f178, %f176;
	ld.shared.f32 	%f180, [%r5+220];
	ld.shared.f32 	%f181, [%r10+14080];
	fma.rn.f32 	%f182, %f180, %f181, %f179;
	ld.shared.f32 	%f183, [%r5+224];
	ld.shared.f32 	%f184, [%r10+14336];
	fma.rn.f32 	%f185, %f183, %f184, %f182;
	ld.shared.f32 	%f186, [%r5+228];
	ld.shared.f32 	%f187, [%r10+14592];
	fma.rn.f32 	%f188, %f186, %f187, %f185;
	ld.shared.f32 	%f189, [%r5+232];
	ld.shared.f32 	%f190, [%r10+14848];
	fma.rn.f32 	%f191, %f189, %f190, %f188;
	ld.shared.f32 	%f192, [%r5+236];
	ld.shared.f32 	%f193, [%r10+15104];
	fma.rn.f32 	%f194, %f192, %f193, %f191;
	ld.shared.f32 	%f195, [%r5+240];
	ld.shared.f32 	%f196, [%r10+15360];
	fma.rn.f32 	%f197, %f195, %f196, %f194;
	ld.shared.f32 	%f198, [%r5+244];
	ld.shared.f32 	%f199, [%r10+15616];
	fma.rn.f32 	%f200, %f198, %f199, %f197;
	ld.shared.f32 	%f201, [%r5+248];
	ld.shared.f32 	%f202, [%r10+15872];
	fma.rn.f32 	%f203, %f201, %f202, %f200;
	ld.shared.f32 	%f204, [%r5+252];
	ld.shared.f32 	%f205, [%r10+16128];
	fma.rn.f32 	%f210, %f204, %f205, %f203;
	bar.sync 	0;
	add.s32 	%r33, %r33, 1;
	cvt.rn.f32.u32 	%f206, %r33;
	setp.gt.f32 	%p8, %f1, %f206;
	@%p8 bra 	$L__BB0_2;
$L__BB0_7:
	setp.ge.s32 	%p9, %r4, %r16;
	setp.ge.s32 	%p10, %r2, %r18;
	or.pred  	%p11, %p9, %p10;
	@%p11 bra 	$L__BB0_9;
	mad.lo.s32 	%r32, %r18, %r4, %r2;
	cvta.to.global.u64 	%rd10, %rd3;
	mul.wide.s32 	%rd11, %r32, 4;
	add.s64 	%rd12, %rd10, %rd11;
	st.global.f32 	[%rd12], %f210;
$L__BB0_9:
	ret;

}


// ===== COMPILED SASS (sm_100) =====

	.target	sm_100

	.elftype	@"ET_EXEC"


//--------------------- .note.nv.tkinfo           --------------------------
	.section	.note.nv.tkinfo,"",@"SHT_NOTE"
	.sectionflags	@"SHF_NOTE_NV_TKINFO"
	.tkinfo
        /*0018*/ 	.word	0x00000002
        /*0030*/ 	.string	""
        /*0030*/ 	.string	"ptxas"
        /*0030*/ 	.string	"Cuda compilation tools, release 13.0, V13.0.88"
        /*0030*/ 	.string	"Build cuda_13.0.r13.0/compiler.36424714_0"
        /*0030*/ 	.string	"-arch sm_100 -m 64 "



//--------------------- .note.nv.cuinfo           --------------------------
	.section	.note.nv.cuinfo,"",@"SHT_NOTE"
	.sectionflags	@"SHF_NOTE_NV_CUINFO"
        /*0018*/ 	.short	0x0002
        /*001a*/ 	.short	0x0064
        /*001c*/ 	.short	0x0082
	.zero		2


//--------------------- .nv.info                  --------------------------
	.section	.nv.info,"",@"SHT_CUDA_INFO"
	.align	4


	//----- nvinfo : EIATTR_REGCOUNT
	.align		4
        /*0000*/ 	.byte	0x04, 0x2f
        /*0002*/ 	.short	(.L_1 - .L_0)
	.align		4
.L_0:
        /*0004*/ 	.word	index@(_Z13matmul_kernelPfS_S_iii)
        /*0008*/ 	.word	0x00000020


	//----- nvinfo : EIATTR_FRAME_SIZE
	.align		4
.L_1:
        /*000c*/ 	.byte	0x04, 0x11
        /*000e*/ 	.short	(.L_3 - .L_2)
	.align		4
.L_2:
        /*0010*/ 	.word	index@(_Z13matmul_kernelPfS_S_iii)
        /*0014*/ 	.word	0x00000000


	//----- nvinfo : EIATTR_MIN_STACK_SIZE
	.align		4
.L_3:
        /*0018*/ 	.byte	0x04, 0x12
        /*001a*/ 	.short	(.L_5 - .L_4)
	.align		4
.L_4:
        /*001c*/ 	.word	index@(_Z13matmul_kernelPfS_S_iii)
        /*0020*/ 	.word	0x00000000
.L_5:


//--------------------- .nv.compat                --------------------------
	.section	.nv.compat,"",@"SHT_CUDA_COMPAT_INFO"
	.align	4
        /*0000*/ 	.byte	0x02, 0x09, 0x00, 0x00, 0x02, 0x02, 0x01, 0x00, 0x02, 0x05, 0x05, 0x00, 0x03, 0x07, 0x01, 0x01
        /*0010*/ 	.byte	0x02, 0x03, 0x00, 0x00, 0x02, 0x06, 0x01, 0x00, 0x04, 0x0b, 0x08, 0x00, 0x09, 0x00, 0x00, 0x00
        /*0020*/ 	.byte	0x00, 0x00, 0x00, 0x00


//--------------------- .nv.info._Z13matmul_kernelPfS_S_iii --------------------------
	.section	.nv.info._Z13matmul_kernelPfS_S_iii,"",@"SHT_CUDA_INFO"
	.sectionflags	@""
	.align	4


	//----- nvinfo : EIATTR_CUDA_API_VERSION
	.align		4
        /*0000*/ 	.byte	0x04, 0x37
        /*0002*/ 	.short	(.L_7 - .L_6)
.L_6:
        /*0004*/ 	.word	0x00000082


	//----- nvinfo : EIATTR_KPARAM_INFO
	.align		4
.L_7:
        /*0008*/ 	.byte	0x04, 0x17
        /*000a*/ 	.short	(.L_9 - .L_8)
.L_8:
        /*000c*/ 	.word	0x00000000
        /*0010*/ 	.short	0x0005
        /*0012*/ 	.short	0x0020
        /*0014*/ 	.byte	0x00, 0xf0, 0x11, 0x00


	//----- nvinfo : EIATTR_KPARAM_INFO
	.align		4
.L_9:
        /*0018*/ 	.byte	0x04, 0x17
        /*001a*/ 	.short	(.L_11 - .L_10)
.L_10:
        /*001c*/ 	.word	0x00000000
        /*0020*/ 	.short	0x0004
        /*0022*/ 	.short	0x001c
        /*0024*/ 	.byte	0x00, 0xf0, 0x11, 0x00


	//----- nvinfo : EIATTR_KPARAM_INFO
	.align		4
.L_11:
        /*0028*/ 	.byte	0x04, 0x17
        /*002a*/ 	.short	(.L_13 - .L_12)
.L_12:
        /*002c*/ 	.word	0x00000000
        /*0030*/ 	.short	0x0003
        /*0032*/ 	.short	0x0018
        /*0034*/ 	.byte	0x00, 0xf0, 0x11, 0x00


	//----- nvinfo : EIATTR_KPARAM_INFO
	.align		4
.L_13:
        /*0038*/ 	.byte	0x04, 0x17
        /*003a*/ 	.short	(.L_15 - .L_14)
.L_14:
        /*003c*/ 	.word	0x00000000
        /*0040*/ 	.short	0x0002
        /*0042*/ 	.short	0x0010
        /*0044*/ 	.byte	0x00, 0xf5, 0x21, 0x00


	//----- nvinfo : EIATTR_KPARAM_INFO
	.align		4
.L_15:
        /*0048*/ 	.byte	0x04, 0x17
        /*004a*/ 	.short	(.L_17 - .L_16)
.L_16:
        /*004c*/ 	.word	0x00000000
        /*0050*/ 	.short	0x0001
        /*0052*/ 	.short	0x0008
        /*0054*/ 	.byte	0x00, 0xf5, 0x21, 0x00


	//----- nvinfo : EIATTR_KPARAM_INFO
	.align		4
.L_17:
        /*0058*/ 	.byte	0x04, 0x17
        /*005a*/ 	.short	(.L_19 - .L_18)
.L_18:
        /*005c*/ 	.word	0x00000000
        /*0060*/ 	.short	0x0000
        /*0062*/ 	.short	0x0000
        /*0064*/ 	.byte	0x00, 0xf5, 0x21, 0x00


	//----- nvinfo : EIATTR_SPARSE_MMA_MASK
	.align		4
.L_19:
        /*0068*/ 	.byte	0x03, 0x50
        /*006a*/ 	.short	0x0000


	//----- nvinfo : EIATTR_MAXREG_COUNT
	.align		4
        /*006c*/ 	.byte	0x03, 0x1b
        /*006e*/ 	.short	0x00ff


	//----- nvinfo : EIATTR_NUM_BARRIERS
	.align		4
        /*0070*/ 	.byte	0x02, 0x4c
        /*0072*/ 	.byte	0x01
	.zero		1


	//----- nvinfo : EIATTR_MERCURY_ISA_VERSION
	.align		4
        /*0074*/ 	.byte	0x03, 0x5f
        /*0076*/ 	.short	0x0101


	//----- nvinfo : EIATTR_VRC_CTA_INIT_COUNT
	.align		4
        /*0078*/ 	.byte	0x02, 0x4a
	.zero		1
	.zero		1


	//----- nvinfo : EIATTR_EXIT_INSTR_OFFSETS
	.align		4
        /*007c*/ 	.byte	0x04, 0x1c
        /*007e*/ 	.short	(.L_21 - .L_20)


	//   ....[0]....
.L_20:
        /*0080*/ 	.word	0x00000c80


	//   ....[1]....
        /*0084*/ 	.word	0x00000cd0


	//----- nvinfo : EIATTR_CBANK_PARAM_SIZE
	.align		4
.L_21:
        /*0088*/ 	.byte	0x03, 0x19
        /*008a*/ 	.short	0x0024


	//----- nvinfo : EIATTR_PARAM_CBANK
	.align		4
        /*008c*/ 	.byte	0x04, 0x0a
        /*008e*/ 	.short	(.L_23 - .L_22)
	.align		4
.L_22:
        /*0090*/ 	.word	index@(.nv.constant0._Z13matmul_kernelPfS_S_iii)
        /*0094*/ 	.short	0x0380
        /*0096*/ 	.short	0x0024


	//----- nvinfo : EIATTR_SW_WAR
	.align		4
.L_23:
        /*0098*/ 	.byte	0x04, 0x36
        /*009a*/ 	.short	(.L_25 - .L_24)
.L_24:
        /*009c*/ 	.word	0x00000008
.L_25:


//--------------------- .nv.callgraph             --------------------------
	.section	.nv.callgraph,"",@"SHT_CUDA_CALLGRAPH"
	.align	4
	.sectionentsize	8
	.align		4
        /*0000*/ 	.word	0x00000000
	.align		4
        /*0004*/ 	.word	0xffffffff
	.align		4
        /*0008*/ 	.word	0x00000000
	.align		4
        /*000c*/ 	.word	0xfffffffe
	.align		4
        /*0010*/ 	.word	0x00000000
	.align		4
        /*0014*/ 	.word	0xfffffffd
	.align		4
        /*0018*/ 	.word	0x00000000
	.align		4
        /*001c*/ 	.word	0xfffffffc


//--------------------- .text._Z13matmul_kernelPfS_S_iii --------------------------
	.section	.text._Z13matmul_kernelPfS_S_iii,"ax",@progbits
	.align	128
        .global         _Z13matmul_kernelPfS_S_iii
        .type           _Z13matmul_kernelPfS_S_iii,@function
        .size           _Z13matmul_kernelPfS_S_iii,(.L_x_3 - _Z13matmul_kernelPfS_S_iii)
        .other          _Z13matmul_kernelPfS_S_iii,@"STO_CUDA_ENTRY STV_DEFAULT"
_Z13matmul_kernelPfS_S_iii:
.text._Z13matmul_kernelPfS_S_iii:
[----:B------:R-:W-:Y:S01]  /*0000*/  LDC R1, c[0x0][0x37c] ;  /* 0x0000df00ff017b82 */ /* 0x000fe20000000800 */
[----:B------:R-:W0:Y:S01]  /*0010*/  LDCU UR4, c[0x0][0x39c] ;  /* 0x00007380ff0477ac */ /* 0x000e220008000800 */
[----:B------:R-:W1:Y:S01]  /*0020*/  S2R R5, SR_CTAID.X ;  /* 0x0000000000057919 */ /* 0x000e620000002500 */
[----:B------:R-:W-:Y:S01]  /*0030*/  HFMA2 R7, -RZ, RZ, 0, 0 ;  /* 0x00000000ff077431 */ /* 0x000fe200000001ff */
[----:B------:R-:W2:Y:S01]  /*0040*/  LDCU UR12, c[0x0][0x3a0] ;  /* 0x00007400ff0c77ac */ /* 0x000ea20008000800 */
[----:B------:R-:W1:Y:S01]  /*0050*/  S2R R0, SR_TID.X ;  /* 0x0000000000007919 */ /* 0x000e620000002100 */
[----:B------:R-:W3:Y:S01]  /*0060*/  LDCU.64 UR8, c[0x0][0x358] ;  /* 0x00006b00ff0877ac */ /* 0x000ee20008000a00 */
[----:B------:R-:W4:Y:S01]  /*0070*/  S2R R21, SR_CTAID.Y ;  /* 0x0000000000157919 */ /* 0x000f220000002600 */
[----:B------:R-:W4:Y:S01]  /*0080*/  S2R R2, SR_TID.Y ;  /* 0x0000000000027919 */ /* 0x000f220000002200 */
[----:B0-----:R-:W-:-:S05]  /*0090*/  I2FP.F32.S32 R3, UR4 ;  /* 0x0000000400037c45 */ /* 0x001fca0008201400 */
[----:B------:R-:W-:-:S04]  /*00a0*/  FMUL R3, R3, 0.015625 ;  /* 0x3c80000003037820 */ /* 0x000fc80000400000 */
[----:B------:R-:W0:Y:S01]  /*00b0*/  FRND.CEIL R20, R3 ;  /* 0x0000000300147307 */ /* 0x000e220000209000 */
[----:B-1----:R-:W-:Y:S02]  /*00c0*/  LEA R22, R5, R0, 0x6 ;  /* 0x0000000005167211 */ /* 0x002fe400078e30ff */
[----:B0-----:R-:W-:Y:S02]  /*00d0*/  FSETP.GT.AND P0, PT, R20, RZ, PT ;  /* 0x000000ff1400720b */ /* 0x001fe40003f04000 */
[----:B----4-:R-:W-:-:S11]  /*00e0*/  LEA R21, R21, R2, 0x6 ;  /* 0x0000000215157211 */ /* 0x010fd600078e30ff */
[----:B--23--:R-:W-:Y:S05]  /*00f0*/  @!P0 BRA `(.L_x_0) ;  /* 0x0000000800d48947 */ /* 0x00cfea0003800000 */
[----:B------:R-:W0:Y:S01]  /*0100*/  S2UR UR6, SR_CgaCtaId ;  /* 0x00000000000679c3 */ /* 0x000e220000008800 */
[----:B------:R-:W-:Y:S01]  /*0110*/  UMOV UR4, 0x400 ;  /* 0x0000040000047882 */ /* 0x000fe20000000000 */
[----:B------:R-:W-:Y:S01]  /*0120*/  MOV R7, RZ ;  /* 0x000000ff00077202 */ /* 0x000fe20000000f00 */
[----:B------:R-:W-:Y:S01]  /*0130*/  UIADD3 UR5, UPT, UPT, UR4, 0x4000, URZ ;  /* 0x0000400004057890 */ /* 0x000fe2000fffe0ff */
[----:B------:R-:W-:Y:S01]  /*0140*/  MOV R3, RZ ;  /* 0x000000ff00037202 */ /* 0x000fe20000000f00 */
[----:B------:R-:W1:Y:S01]  /*0150*/  LDCU UR7, c[0x0][0x3a0] ;  /* 0x00007400ff0777ac */ /* 0x000e620008000800 */
[----:B------:R-:W2:Y:S01]  /*0160*/  LDCU.64 UR10, c[0x0][0x398] ;  /* 0x00007300ff0a77ac */ /* 0x000ea20008000a00 */
[----:B0-----:R-:W-:Y:S02]  /*0170*/  ULEA UR4, UR6, UR4, 0x18 ;  /* 0x0000000406047291 */ /* 0x001fe4000f8ec0ff */
[----:B------:R-:W-:-:S04]  /*0180*/  ULEA UR5, UR6, UR5, 0x18 ;  /* 0x0000000506057291 */ /* 0x000fc8000f8ec0ff */
[----:B------:R-:W-:Y:S02]  /*0190*/  LEA R19, R2, UR4, 0x8 ;  /* 0x0000000402137c11 */ /* 0x000fe4000f8e40ff */
[C---:B------:R-:W-:Y:S02]  /*01a0*/  LEA R17, R0.reuse, UR5, 0x2 ;  /* 0x0000000500117c11 */ /* 0x040fe4000f8e10ff */
[----:B------:R-:W-:Y:S02]  /*01b0*/  LEA R18, R0, R19, 0x2 ;  /* 0x0000001300127211 */ /* 0x000fe400078e10ff */
[----:B-12---:R-:W-:-:S07]  /*01c0*/  LEA R16, R2, R17, 0x8 ;  /* 0x0000001102107211 */ /* 0x006fce00078e40ff */
.L_x_1:
[C---:B------:R-:W-:Y:S01]  /*01d0*/  LEA R6, R3.reuse, R0, 0x6 ;  /* 0x0000000003067211 */ /* 0x040fe200078e30ff */
[----:B------:R-:W-:Y:S01]  /*01e0*/  HFMA2 R29, -RZ, RZ, 0, 0 ;  /* 0x00000000ff1d7431 */ /* 0x000fe200000001ff */
[----:B------:R-:W-:Y:S02]  /*01f0*/  LEA R27, R3, R2, 0x6 ;  /* 0x00000002031b7211 */ /* 0x000fe400078e30ff */
[----:B------:R-:W-:Y:S02]  /*0200*/  ISETP.GE.AND P1, PT, R6, UR11, PT ;  /* 0x0000000b06007c0c */ /* 0x000fe4000bf26270 */
[----:B------:R-:W-:Y:S02]  /*0210*/  ISETP.GE.AND P0, PT, R27, UR11, PT ;  /* 0x0000000b1b007c0c */ /* 0x000fe4000bf06270 */
[----:B------:R-:W-:Y:S02]  /*0220*/  ISETP.GE.OR P1, PT, R21, UR10, P1 ;  /* 0x0000000a15007c0c */ /* 0x000fe40008f26670 */
[----:B------:R-:W-:-:S02]  /*0230*/  ISETP.GE.OR P0, PT, R22, UR7, P0 ;  /* 0x0000000716007c0c */ /* 0x000fc40008706670 */
[----:B------:R-:W-:-:S09]  /*0240*/  MOV R23, RZ ;  /* 0x000000ff00177202 */ /* 0x000fd20000000f00 */
[----:B------:R-:W0:Y:S01]  /*0250*/  @!P1 LDC.64 R4, c[0x0][0x388] ;  /* 0x0000e200ff049b82 */ /* 0x000e220000000a00 */
[----:B------:R-:W-:Y:S02]  /*0260*/  @!P1 IMAD R11, R21, UR11, R6 ;  /* 0x0000000b150b9c24 */ /* 0x000fe4000f8e0206 */
[----:B------:R-:W-:-:S05]  /*0270*/  @!P0 IMAD R27, R22, UR11, R27 ;  /* 0x0000000b161b8c24 */ /* 0x000fca000f8e021b */
[----:B------:R-:W1:Y:S01]  /*0280*/  @!P0 LDC.64 R8, c[0x0][0x390] ;  /* 0x0000e400ff088b82 */ /* 0x000e620000000a00 */
[----:B0-----:R-:W-:-:S05]  /*0290*/  @!P1 IMAD.WIDE R4, R11, 0x4, R4 ;  /* 0x000000040b049825 */ /* 0x001fca00078e0204 */
[----:B------:R-:W2:Y:S01]  /*02a0*/  @!P1 LDG.E R23, desc[UR8][R4.64] ;  /* 0x0000000804179981 */ /* 0x000ea2000c1e1900 */
[----:B-1----:R-:W-:-:S05]  /*02b0*/  @!P0 IMAD.WIDE R26, R27, 0x4, R8 ;  /* 0x000000041b1a8825 */ /* 0x002fca00078e0208 */
[----:B------:R-:W3:Y:S04]  /*02c0*/  @!P0 LDG.E R29, desc[UR8][R26.64] ;  /* 0x000000081a1d8981 */ /* 0x000ee8000c1e1900 */
[----:B--2---:R-:W-:Y:S04]  /*02d0*/  STS [R18], R23 ;  /* 0x0000001712007388 */ /* 0x004fe80000000800 */
[----:B---3--:R-:W-:Y:S01]  /*02e0*/  STS [R16], R29 ;  /* 0x0000001d10007388 */ /* 0x008fe20000000800 */
[----:B------:R-:W-:Y:S06]  /*02f0*/  BAR.SYNC.DEFER_BLOCKING 0x0 ;  /* 0x0000000000007b1d */ /* 0x000fec0000010000 */
[----:B------:R-:W-:Y:S04]  /*0300*/  LDS R6, [R17] ;  /* 0x0000000011067984 */ /* 0x000fe80000000800 */
[----:B------:R-:W0:Y:S04]  /*0310*/  LDS.128 R8, [R19] ;  /* 0x0000000013087984 */ /* 0x000e280000000c00 */
[----:B------:R-:W1:Y:S04]  /*0320*/  LDS R5, [R17+0x100] ;  /* 0x0001000011057984 */ /* 0x000e680000000800 */
[----:B------:R-:W2:Y:S04]  /*0330*/  LDS R4, [R17+0x200] ;  /* 0x0002000011047984 */ /* 0x000ea80000000800 */
[----:B------:R-:W3:Y:S04]  /*0340*/  LDS R28, [R17+0x300] ;  /* 0x00030000111c7984 */ /* 0x000ee80000000800 */
[----:B------:R-:W-:Y:S04]  /*0350*/  LDS R25, [R17+0x400] ;  /* 0x0004000011197984 */ /* 0x000fe80000000800 */
[----:B------:R-:W4:Y:S04]  /*0360*/  LDS.128 R12, [R19+0x10] ;  /* 0x00001000130c7984 */ /* 0x000f280000000c00 */
[----:B------:R-:W5:Y:S04]  /*0370*/  LDS R24, [R17+0x500] ;  /* 0x0005000011187984 */ /* 0x000f680000000800 */
[----:B------:R-:W5:Y:S04]  /*0380*/  LDS R23, [R17+0x600] ;  /* 0x0006000011177984 */ /* 0x000f680000000800 */
[----:B------:R-:W5:Y:S04]  /*0390*/  LDS R26, [R17+0x700] ;  /* 0x00070000111a7984 */ /* 0x000f680000000800 */
[----:B------:R-:W-:Y:S01]  /*03a0*/  LDS R27, [R17+0x800] ;  /* 0x00080000111b7984 */ /* 0x000fe20000000800 */
[----:B0-----:R-:W-:-:S03]  /*03b0*/  FFMA R6, R8, R6, R7 ;  /* 0x0000000608067223 */ /* 0x001fc60000000007 */
[----:B------:R-:W-:Y:S01]  /*03c0*/  LDS R29, [R17+0x3200] ;  /* 0x00320000111d7984 */ /* 0x000fe20000000800 */
[----:B-1----:R-:W-:-:S03]  /*03d0*/  FFMA R5, R5, R9, R6 ;  /* 0x0000000905057223 */ /* 0x002fc60000000006 */
[----:B------:R-:W-:Y:S01]  /*03e0*/  LDS R8, [R17+0x900] ;  /* 0x0009000011087984 */ /* 0x000fe20000000800 */
[----:B--2---:R-:W-:-:S03]  /*03f0*/  FFMA R9, R4, R10, R5 ;  /* 0x0000000a04097223 */ /* 0x004fc60000000005 */
[----:B------:R-:W0:Y:S01]  /*0400*/  LDS.128 R4, [R19+0x20] ;  /* 0x0000200013047984 */ /* 0x000e220000000c00 */
[----:B---3--:R-:W-:-:S03]  /*0410*/  FFMA R11, R28, R11, R9 ;  /* 0x0000000b1c0b7223 */ /* 0x008fc60000000009 */
[----:B------:R-:W1:Y:S04]  /*0420*/  LDS R9, [R17+0xa00] ;  /* 0x000a000011097984 */ /* 0x000e680000000800 */
[----:B------:R-:W2:Y:S01]  /*0430*/  LDS R28, [R17+0xb00] ;  /* 0x000b0000111c7984 */ /* 0x000ea20000000800 */
[----:B----4-:R-:W-:-:S03]  /*0440*/  FFMA R11, R12, R25, R11 ;  /* 0x000000190c0b7223 */ /* 0x010fc6000000000b */
[----:B------:R-:W-:Y:S01]  /*0450*/  LDS R25, [R17+0xc00] ;  /* 0x000c000011197984 */ /* 0x000fe20000000800 */
[----:B-----5:R-:W-:-:S04]  /*0460*/  FFMA R24, R24, R13, R11 ;  /* 0x0000000d18187223 */ /* 0x020fc8000000000b */
[----:B------:R-:W-:Y:S02]  /*0470*/  FFMA R23, R23, R14, R24 ;  /* 0x0000000e17177223 */ /* 0x000fe40000000018 */
[----:B------:R-:W-:Y:S02]  /*0480*/  LDS R24, [R17+0xd00] ;  /* 0x000d000011187984 */ /* 0x000fe40000000800 */
[----:B------:R-:W-:Y:S02]  /*0490*/  FFMA R11, R26, R15, R23 ;  /* 0x0000000f1a0b7223 */ /* 0x000fe40000000017 */
[----:B------:R-:W3:Y:S04]  /*04a0*/  LDS.128 R12, [R19+0x30] ;  /* 0x00003000130c7984 */ /* 0x000ee80000000c00 */
[----:B------:R-:W4:Y:S04]  /*04b0*/  LDS R23, [R17+0xe00] ;  /* 0x000e000011177984 */ /* 0x000f280000000800 */
[----:B------:R-:W5:Y:S01]  /*04c0*/  LDS R26, [R17+0xf00] ;  /* 0x000f0000111a7984 */ /* 0x000f620000000800 */
[----:B0-----:R-:W-:-:S03]  /*04d0*/  FFMA R11, R4, R27, R11 ;  /* 0x0000001b040b7223 */ /* 0x001fc6000000000b */
[----:B------:R-:W-:Y:S01]  /*04e0*/  LDS R27, [R17+0x1000] ;  /* 0x00100000111b7984 */ /* 0x000fe20000000800 */
[----:B------:R-:W-:-:S03]  /*04f0*/  FFMA R8, R8, R5, R11 ;  /* 0x0000000508087223 */ /* 0x000fc6000000000b */
[----:B------:R-:W-:Y:S01]  /*0500*/  LDS R4, [R17+0x1100] ;  /* 0x0011000011047984 */ /* 0x000fe20000000800 */
[----:B-1----:R-:W-:-:S03]  /*0510*/  FFMA R5, R9, R6, R8 ;  /* 0x0000000609057223 */ /* 0x002fc60000000008 */
[----:B------:R-:W0:Y:S01]  /*0520*/  LDS.128 R8, [R19+0x40] ;  /* 0x0000400013087984 */ /* 0x000e220000000c00 */
[----:B--2---:R-:W-:-:S03]  /*0530*/  FFMA R7, R28, R7, R5 ;  /* 0x000000071c077223 */ /* 0x004fc60000000005 */
[----:B------:R-:W1:Y:S04]  /*0540*/  LDS R5, [R17+0x1200] ;  /* 0x0012000011057984 */ /* 0x000e680000000800 */
[----:B------:R-:W2:Y:S01]  /*0550*/  LDS R28, [R17+0x1300] ;  /* 0x00130000111c7984 */ /* 0x000ea20000000800 */
[----:B---3--:R-:W-:-:S03]  /*0560*/  FFMA R7, R12, R25, R7 ;  /* 0x000000190c077223 */ /* 0x008fc60000000007 */
[----:B------:R-:W-:Y:S01]  /*0570*/  LDS R25, [R17+0x1400] ;  /* 0x0014000011197984 */ /* 0x000fe20000000800 */
[----:B------:R-:W-:-:S04]  /*0580*/  FFMA R24, R24, R13, R7 ;  /* 0x0000000d18187223 */ /* 0x000fc80000000007 */
[----:B----4-:R-:W-:Y:S02]  /*0590*/  FFMA R23, R23, R14, R24 ;  /* 0x0000000e17177223 */ /* 0x010fe40000000018 */
[----:B------:R-:W-:Y:S02]  /*05a0*/  LDS R24, [R17+0x1500] ;  /* 0x0015000011187984 */ /* 0x000fe40000000800 */
[----:B-----5:R-:W-:Y:S02]  /*05b0*/  FFMA R7, R26, R15, R23 ;  /* 0x0000000f1a077223 */ /* 0x020fe40000000017 */
        /* <DEDUP_REMOVED lines=47> */
[----:B------:R-:W-:Y:S01]  /*08b0*/  LDS R28, [R17+0x3500] ;  /* 0x00350000111c7984 */ /* 0x000fe20000000800 */
[----:B---3--:R-:W-:-:S04]  /*08c0*/  FFMA R25, R12, R25, R27 ;  /* 0x000000190c197223 */ /* 0x008fc8000000001b */
[----:B------:R-:W-:Y:S02]  /*08d0*/  FFMA R10, R24, R13, R25 ;  /* 0x0000000d180a7223 */ /* 0x000fe40000000019 */
[----:B------:R-:W2:Y:S02]  /*08e0*/  LDS R24, [R17+0x2b00] ;  /* 0x002b000011187984 */ /* 0x000ea40000000800 */
[----:B----4-:R-:W-:Y:S02]  /*08f0*/  FFMA R23, R23, R14, R10 ;  /* 0x0000000e17177223 */ /* 0x010fe4000000000a */
[----:B------:R-:W-:Y:S02]  /*0900*/  LDS R25, [R17+0x2e00] ;  /* 0x002e000011197984 */ /* 0x000fe40000000800 */
[----:B-----5:R-:W-:Y:S02]  /*0910*/  FFMA R27, R26, R15, R23 ;  /* 0x0000000f1a1b7223 */ /* 0x020fe40000000017 */
[----:B------:R-:W-:Y:S04]  /*0920*/  LDS R23, [R17+0x2c00] ;  /* 0x002c000011177984 */ /* 0x000fe80000000800 */
[----:B------:R-:W3:Y:S04]  /*0930*/  LDS.128 R12, [R19+0xb0] ;  /* 0x0000b000130c7984 */ /* 0x000ee80000000c00 */
[----:B------:R-:W4:Y:S01]  /*0940*/  LDS R26, [R17+0x2d00] ;  /* 0x002d0000111a7984 */ /* 0x000f220000000800 */
[----:B0-----:R-:W-:-:S03]  /*0950*/  FFMA R9, R4, R9, R27 ;  /* 0x0000000904097223 */ /* 0x001fc6000000001b */
[----:B------:R-:W0:Y:S01]  /*0960*/  LDS R4, [R17+0x2f00] ;  /* 0x002f000011047984 */ /* 0x000e220000000800 */
[----:B------:R-:W-:-:S03]  /*0970*/  FFMA R8, R8, R5, R9 ;  /* 0x0000000508087223 */ /* 0x000fc60000000009 */
[----:B------:R-:W-:Y:S01]  /*0980*/  LDS R27, [R17+0x3000] ;  /* 0x00300000111b7984 */ /* 0x000fe20000000800 */
[----:B-1----:R-:W-:-:S03]  /*0990*/  FFMA R5, R11, R6, R8 ;  /* 0x000000060b057223 */ /* 0x002fc60000000008 */
[----:B------:R-:W1:Y:S01]  /*09a0*/  LDS.128 R8, [R19+0xc0] ;  /* 0x0000c00013087984 */ /* 0x000e620000000c00 */
[----:B--2---:R-:W-:-:S03]  /*09b0*/  FFMA R5, R24, R7, R5 ;  /* 0x0000000718057223 */ /* 0x004fc60000000005 */
[----:B------:R-:W2:Y:S01]  /*09c0*/  LDS R24, [R17+0x3100] ;  /* 0x0031000011187984 */ /* 0x000ea20000000800 */
[----:B---3--:R-:W-:-:S03]  /*09d0*/  FFMA R5, R12, R23, R5 ;  /* 0x000000170c057223 */ /* 0x008fc60000000005 */
[----:B------:R-:W-:Y:S01]  /*09e0*/  LDS R23, [R17+0x3400] ;  /* 0x0034000011177984 */ /* 0x000fe20000000800 */
[----:B----4-:R-:W-:-:S04]  /*09f0*/  FFMA R26, R26, R13, R5 ;  /* 0x0000000d1a1a7223 */ /* 0x010fc80000000005 */
[----:B------:R-:W-:Y:S02]  /*0a00*/  FFMA R25, R25, R14, R26 ;  /* 0x0000000e19197223 */ /* 0x000fe4000000001a */
[----:B------:R-:W3:Y:S02]  /*0a10*/  LDS R26, [R17+0x3300] ;  /* 0x00330000111a7984 */ /* 0x000ee40000000800 */
[----:B0-----:R-:W-:Y:S02]  /*0a20*/  FFMA R15, R4, R15, R25 ;  /* 0x0000000f040f7223 */ /* 0x001fe40000000019 */
[----:B------:R-:W0:Y:S04]  /*0a30*/  LDS.128 R4, [R19+0xd0] ;  /* 0x0000d00013047984 */ /* 0x000e280000000c00 */
[----:B------:R-:W4:Y:S01]  /*0a40*/  LDS R25, [R17+0x3600] ;  /* 0x0036000011197984 */ /* 0x000f220000000800 */
[----:B-1----:R-:W-:-:S03]  /*0a50*/  FFMA R15, R8, R27, R15 ;  /* 0x0000001b080f7223 */ /* 0x002fc6000000000f */
[----:B------:R-:W1:Y:S01]  /*0a60*/  LDS R8, [R17+0x3700] ;  /* 0x0037000011087984 */ /* 0x000e620000000800 */
[----:B--2---:R-:W-:-:S03]  /*0a70*/  FFMA R24, R24, R9, R15 ;  /* 0x0000000918187223 */ /* 0x004fc6000000000f */
[----:B------:R-:W-:Y:S04]  /*0a80*/  LDS R9, [R17+0x3800] ;  /* 0x0038000011097984 */ /* 0x000fe80000000800 */
[----:B------:R-:W2:Y:S01]  /*0a90*/  LDS.128 R12, [R19+0xe0] ;  /* 0x0000e000130c7984 */ /* 0x000ea20000000c00 */
[----:B------:R-:W-:-:S03]  /*0aa0*/  FFMA R29, R29, R10, R24 ;  /* 0x0000000a1d1d7223 */ /* 0x000fc60000000018 */
[----:B------:R-:W5:Y:S04]  /*0ab0*/  LDS R10, [R17+0x3900] ;  /* 0x00390000110a7984 */ /* 0x000f680000000800 */
[----:B------:R-:W-:Y:S01]  /*0ac0*/  LDS R24, [R17+0x3b00] ;  /* 0x003b000011187984 */ /* 0x000fe20000000800 */
[----:B---3--:R-:W-:-:S04]  /*0ad0*/  FFMA R11, R26, R11, R29 ;  /* 0x0000000b1a0b7223 */ /* 0x008fc8000000001d */
[----:B0-----:R-:W-:Y:S02]  /*0ae0*/  FFMA R11, R4, R23, R11 ;  /* 0x00000017040b7223 */ /* 0x001fe4000000000b */
[----:B------:R-:W-:Y:S02]  /*0af0*/  LDS R23, [R17+0x3e00] ;  /* 0x003e000011177984 */ /* 0x000fe40000000800 */
[----:B------:R-:W-:Y:S02]  /*0b00*/  FFMA R28, R28, R5, R11 ;  /* 0x000000051c1c7223 */ /* 0x000fe4000000000b */
[----:B------:R-:W0:Y:S02]  /*0b10*/  LDS R11, [R17+0x3a00] ;  /* 0x003a0000110b7984 */ /* 0x000e240000000800 */
[----:B----4-:R-:W-:-:S04]  /*0b20*/  FFMA R25, R25, R6, R28 ;  /* 0x0000000619197223 */ /* 0x010fc8000000001c */
[----:B-1----:R-:W-:Y:S02]  /*0b30*/  FFMA R27, R8, R7, R25 ;  /* 0x00000007081b7223 */ /* 0x002fe40000000019 */
[----:B------:R-:W-:Y:S04]  /*0b40*/  LDS R25, [R17+0x3c00] ;  /* 0x003c000011197984 */ /* 0x000fe80000000800 */
[----:B------:R-:W1:Y:S04]  /*0b50*/  LDS.128 R4, [R19+0xf0] ;  /* 0x0000f00013047984 */ /* 0x000e680000000c00 */
[----:B------:R-:W3:Y:S01]  /*0b60*/  LDS R8, [R17+0x3d00] ;  /* 0x003d000011087984 */ /* 0x000ee20000000800 */
[----:B--2---:R-:W-:-:S03]  /*0b70*/  FFMA R9, R12, R9, R27 ;  /* 0x000000090c097223 */ /* 0x004fc6000000001b */
[----:B------:R-:W2:Y:S01]  /*0b80*/  LDS R12, [R17+0x3f00] ;  /* 0x003f0000110c7984 */ /* 0x000ea20000000800 */
[----:B-----5:R-:W-:Y:S01]  /*0b90*/  FFMA R10, R10, R13, R9 ;  /* 0x0000000d0a0a7223 */ /* 0x020fe20000000009 */
[----:B------:R-:W-:-:S04]  /*0ba0*/  IADD3 R3, PT, PT, R3, 0x1, RZ ;  /* 0x0000000103037810 */ /* 0x000fc80007ffe0ff */
[----:B------:R-:W-:Y:S01]  /*0bb0*/  I2FP.F32.U32 R9, R3 ;  /* 0x0000000300097245 */ /* 0x000fe20000201000 */
[----:B------:R-:W-:Y:S03]  /*0bc0*/  BAR.SYNC.DEFER_BLOCKING 0x0 ;  /* 0x0000000000007b1d */ /* 0x000fe60000010000 */
[----:B------:R-:W-:Y:S01]  /*0bd0*/  FSETP.GT.AND P0, PT, R20, R9, PT ;  /* 0x000000091400720b */ /* 0x000fe20003f04000 */
[----:B0-----:R-:W-:-:S04]  /*0be0*/  FFMA R11, R11, R14, R10 ;  /* 0x0000000e0b0b7223 */ /* 0x001fc8000000000a */
[----:B------:R-:W-:-:S04]  /*0bf0*/  FFMA R11, R24, R15, R11 ;  /* 0x0000000f180b7223 */ /* 0x000fc8000000000b */
[----:B-1----:R-:W-:-:S04]  /*0c00*/  FFMA R11, R4, R25, R11 ;  /* 0x00000019040b7223 */ /* 0x002fc8000000000b */
[----:B---3--:R-:W-:-:S04]  /*0c10*/  FFMA R8, R8, R5, R11 ;  /* 0x0000000508087223 */ /* 0x008fc8000000000b */
[----:B------:R-:W-:-:S04]  /*0c20*/  FFMA R23, R23, R6, R8 ;  /* 0x0000000617177223 */ /* 0x000fc80000000008 */
[----:B--2---:R-:W-:Y:S01]  /*0c30*/  FFMA R7, R12, R7, R23 ;  /* 0x000000070c077223 */ /* 0x004fe20000000017 */
[----:B------:R-:W-:Y:S06]  /*0c40*/  @P0 BRA `(.L_x_1) ;  /* 0xfffffff400600947 */ /* 0x000fec000383ffff */
.L_x_0:
[----:B------:R-:W0:Y:S01]  /*0c50*/  LDCU UR4, c[0x0][0x398] ;  /* 0x00007300ff0477ac */ /* 0x000e220008000800 */
[----:B------:R-:W-:-:S04]  /*0c60*/  ISETP.GE.AND P0, PT, R22, UR12, PT ;  /* 0x0000000c16007c0c */ /* 0x000fc8000bf06270 */
[----:B0-----:R-:W-:-:S13]  /*0c70*/  ISETP.GE.OR P0, PT, R21, UR4, P0 ;  /* 0x0000000415007c0c */ /* 0x001fda0008706670 */
[----:B------:R-:W-:Y:S05]  /*0c80*/  @P0 EXIT ;  /* 0x000000000000094d */ /* 0x000fea0003800000 */
[----:B------:R-:W0:Y:S01]  /*0c90*/  LDC.64 R2, c[0x0][0x380] ;  /* 0x0000e000ff027b82 */ /* 0x000e220000000a00 */
[----:B------:R-:W-:-:S04]  /*0ca0*/  IMAD R21, R21, UR12, R22 ;  /* 0x0000000c15157c24 */ /* 0x000fc8000f8e0216 */
[----:B0-----:R-:W-:-:S05]  /*0cb0*/  IMAD.WIDE R2, R21, 0x4, R2 ;  /* 0x0000000415027825 */ /* 0x001fca00078e0202 */
[----:B------:R-:W-:Y:S01]  /*0cc0*/  STG.E desc[UR8][R2.64], R7 ;  /* 0x0000000702007986 */ /* 0x000fe2000c101908 */
[----:B------:R-:W-:Y:S05]  /*0cd0*/  EXIT ;  /* 0x000000000000794d */ /* 0x000fea0003800000 */
.L_x_2:
[----:B------:R-:W-:-:S00]  /*0ce0*/  BRA `(.L_x_2) ;  /* 0xfffffffc00fc7947 */ /* 0x000fc0000383ffff */
[----:B------:R-:W-:-:S00]  /*0cf0*/  NOP ;  /* 0x0000000000007918 */ /* 0x000fc00000000000 */
        /* <DEDUP_REMOVED lines=8> */
.L_x_3:


//--------------------- .nv.shared._Z13matmul_kernelPfS_S_iii --------------------------
	.section	.nv.shared._Z13matmul_kernelPfS_S_iii,"aw",@nobits
	.sectionflags	@""
	.align	4
.nv.shared._Z13matmul_kernelPfS_S_iii:
	.zero		33792


//--------------------- .nv.shared.reserved.0     --------------------------
	.section	.nv.shared.reserved.0,"aw",@nobits
	.weak		__nv_reservedSMEM_offset_0_alias
	.size		__nv_reservedSMEM_offset_0_alias, 0, 64
	.other		__nv_reservedSMEM_offset_0_alias,@"STO_CUDA_RESERVED_SHARED STV_DEFAULT"
__nv_reservedSMEM_offset_0_alias:
	.zero		0
	.zero		64


//--------------------- .nv.constant0._Z13matmul_kernelPfS_S_iii --------------------------
	.section	.nv.constant0._Z13matmul_kernelPfS_S_iii,"a",@progbits
	.sectionflags	@""
	.align	4
.nv.constant0._Z13matmul_kernelPfS_S_iii:
	.zero		932


//--------------------- SYMBOLS --------------------------

	.type		.nv.reservedSmem.offset0,@object
	.size		.nv.reservedSmem.offset0,0x4
	.type		.nv.reservedSmem.cap,@object
	.size		.nv.reservedSmem.cap,0x4
